	.headerflags	@"EF_CUDA_TEXMODE_UNIFIED EF_CUDA_64BIT_ADDRESS EF_CUDA_ACCELERATORS EF_CUDA_SM90 EF_CUDA_VIRTUAL_SM(EF_CUDA_SM90)"
	.elftype	@"ET_EXEC"


//--------------------- .nv.info                  --------------------------
	.section	.nv.info,"",@"SHT_CUDA_INFO"
	.align	4


	//----- nvinfo : EIATTR_REGCOUNT
	.align		4
        /*0000*/ 	.byte	0x04, 0x2f
        /*0002*/ 	.short	(.L_3 - .L_2)
	.align		4
.L_2:
        /*0004*/ 	.word	index@(triton_poi_fused__native_batch_norm_legit_no_training_relu_1)
        /*0008*/ 	.word	0x00000013


	//----- nvinfo : EIATTR_MIN_STACK_SIZE
	.align		4
.L_3:
        /*000c*/ 	.byte	0x04, 0x12
        /*000e*/ 	.short	(.L_5 - .L_4)
	.align		4
.L_4:
        /*0010*/ 	.word	index@(triton_poi_fused__native_batch_norm_legit_no_training_relu_1)
        /*0014*/ 	.word	0x00000000


	//----- nvinfo : EIATTR_FRAME_SIZE
	.align		4
.L_5:
        /*0018*/ 	.byte	0x04, 0x11
        /*001a*/ 	.short	(.L_7 - .L_6)
	.align		4
.L_6:
        /*001c*/ 	.word	index@(triton_poi_fused__native_batch_norm_legit_no_training_relu_1)
        /*0020*/ 	.word	0x00000000


	//----- nvinfo : EIATTR_MIN_STACK_SIZE
	.align		4
.L_7:
        /*0024*/ 	.byte	0x04, 0x12
        /*0026*/ 	.short	(.L_9 - .L_8)
	.align		4
.L_8:
        /*0028*/ 	.word	index@(triton_poi_fused__native_batch_norm_legit_no_training_relu_1)
        /*002c*/ 	.word	0x00000000
.L_9:


//--------------------- .nv.info.triton_poi_fused__native_batch_norm_legit_no_training_relu_1 --------------------------
	.section	.nv.info.triton_poi_fused__native_batch_norm_legit_no_training_relu_1,"",@"SHT_CUDA_INFO"
	.sectionflags	@""
	.align	4


	//----- nvinfo : EIATTR_CUDA_API_VERSION
	.align		4
        /*0000*/ 	.byte	0x04, 0x37
        /*0002*/ 	.short	(.L_11 - .L_10)
.L_10:
        /*0004*/ 	.word	0x0000007c


	//----- nvinfo : EIATTR_KPARAM_INFO
	.align		4
.L_11:
        /*0008*/ 	.byte	0x04, 0x17
        /*000a*/ 	.short	(.L_13 - .L_12)
.L_12:
        /*000c*/ 	.word	0x00000000
        /*0010*/ 	.short	0x0007
        /*0012*/ 	.short	0x0038
        /*0014*/ 	.byte	0x00, 0xf0, 0x11, 0x00


	//----- nvinfo : EIATTR_KPARAM_INFO
	.align		4
.L_13:
        /*0018*/ 	.byte	0x04, 0x17
        /*001a*/ 	.short	(.L_15 - .L_14)
.L_14:
        /*001c*/ 	.word	0x00000000
        /*0020*/ 	.short	0x0006
        /*0022*/ 	.short	0x0030
        /*0024*/ 	.byte	0x00, 0xf4, 0x21, 0x00


	//----- nvinfo : EIATTR_KPARAM_INFO
	.align		4
.L_15:
        /*0028*/ 	.byte	0x04, 0x17
        /*002a*/ 	.short	(.L_17 - .L_16)
.L_16:
        /*002c*/ 	.word	0x00000000
        /*0030*/ 	.short	0x0005
        /*0032*/ 	.short	0x0028
        /*0034*/ 	.byte	0x00, 0xf4, 0x21, 0x00


	//----- nvinfo : EIATTR_KPARAM_INFO
	.align		4
.L_17:
        /*0038*/ 	.byte	0x04, 0x17
        /*003a*/ 	.short	(.L_19 - .L_18)
.L_18:
        /*003c*/ 	.word	0x00000000
        /*0040*/ 	.short	0x0004
        /*0042*/ 	.short	0x0020
        /*0044*/ 	.byte	0x00, 0xf4, 0x21, 0x00


	//----- nvinfo : EIATTR_KPARAM_INFO
	.align		4
.L_19:
        /*0048*/ 	.byte	0x04, 0x17
        /*004a*/ 	.short	(.L_21 - .L_20)
.L_20:
        /*004c*/ 	.word	0x00000000
        /*0050*/ 	.short	0x0003
        /*0052*/ 	.short	0x0018
        /*0054*/ 	.byte	0x00, 0xf4, 0x21, 0x00


	//----- nvinfo : EIATTR_KPARAM_INFO
	.align		4
.L_21:
        /*0058*/ 	.byte	0x04, 0x17
        /*005a*/ 	.short	(.L_23 - .L_22)
.L_22:
        /*005c*/ 	.word	0x00000000
        /*0060*/ 	.short	0x0002
        /*0062*/ 	.short	0x0010
        /*0064*/ 	.byte	0x00, 0xf4, 0x21, 0x00


	//----- nvinfo : EIATTR_KPARAM_INFO
	.align		4
.L_23:
        /*0068*/ 	.byte	0x04, 0x17
        /*006a*/ 	.short	(.L_25 - .L_24)
.L_24:
        /*006c*/ 	.word	0x00000000
        /*0070*/ 	.short	0x0001
        /*0072*/ 	.short	0x0008
        /*0074*/ 	.byte	0x00, 0xf4, 0x21, 0x00


	//----- nvinfo : EIATTR_KPARAM_INFO
	.align		4
.L_25:
        /*0078*/ 	.byte	0x04, 0x17
        /*007a*/ 	.short	(.L_27 - .L_26)
.L_26:
        /*007c*/ 	.word	0x00000000
        /*0080*/ 	.short	0x0000
        /*0082*/ 	.short	0x0000
        /*0084*/ 	.byte	0x00, 0xf4, 0x21, 0x00


	//----- nvinfo : EIATTR_SPARSE_MMA_MASK
	.align		4
.L_27:
        /*0088*/ 	.byte	0x03, 0x50
        /*008a*/ 	.short	0x0000


	//----- nvinfo : EIATTR_MAXREG_COUNT
	.align		4
        /*008c*/ 	.byte	0x03, 0x1b
        /*008e*/ 	.short	0x00ff


	//----- nvinfo : EIATTR_EXIT_INSTR_OFFSETS
	.align		4
        /*0090*/ 	.byte	0x04, 0x1c
        /*0092*/ 	.short	(.L_29 - .L_28)


	//   ....[0]....
.L_28:
        /*0094*/ 	.word	0x00000350


	//   ....[1]....
        /*0098*/ 	.word	0x00000370


	//----- nvinfo : EIATTR_REQNTID
	.align		4
.L_29:
        /*009c*/ 	.byte	0x04, 0x10
        /*009e*/ 	.short	(.L_31 - .L_30)
.L_30:
        /*00a0*/ 	.word	0x00000080
        /*00a4*/ 	.word	0x00000001
        /*00a8*/ 	.word	0x00000001


	//----- nvinfo : EIATTR_CBANK_PARAM_SIZE
	.align		4
.L_31:
        /*00ac*/ 	.byte	0x03, 0x19
        /*00ae*/ 	.short	0x003c


	//----- nvinfo : EIATTR_PARAM_CBANK
	.align		4
        /*00b0*/ 	.byte	0x04, 0x0a
        /*00b2*/ 	.short	(.L_33 - .L_32)
	.align		4
.L_32:
        /*00b4*/ 	.word	index@(.nv.constant0.triton_poi_fused__native_batch_norm_legit_no_training_relu_1)
        /*00b8*/ 	.short	0x0210
        /*00ba*/ 	.short	0x003c


	//----- nvinfo : EIATTR_SW_WAR
	.align		4
.L_33:
        /*00bc*/ 	.byte	0x04, 0x36
        /*00be*/ 	.short	(.L_35 - .L_34)
.L_34:
        /*00c0*/ 	.word	0x00000008
.L_35:


//--------------------- .nv.callgraph             --------------------------
	.section	.nv.callgraph,"",@"SHT_CUDA_CALLGRAPH"
	.align	4
	.sectionentsize	8
	.align		4
        /*0000*/ 	.word	0x00000000
	.align		4
        /*0004*/ 	.word	0xffffffff
	.align		4
        /*0008*/ 	.word	0x00000000
	.align		4
        /*000c*/ 	.word	0xfffffffe
	.align		4
        /*0010*/ 	.word	0x00000000
	.align		4
        /*0014*/ 	.word	0xfffffffd
	.align		4
        /*0018*/ 	.word	0x00000000
	.align		4
        /*001c*/ 	.word	0xfffffffc


//--------------------- .nv.constant4             --------------------------
	.section	.nv.constant4,"a",@progbits
	.align	8
	.align		8
.nv.constant4:
        /*0000*/ 	.dword	_$_str
	.align		8
        /*0008*/ 	.dword	_$_str_$_2


//--------------------- .text.triton_poi_fused__native_batch_norm_legit_no_training_relu_1 --------------------------
	.section	.text.triton_poi_fused__native_batch_norm_legit_no_training_relu_1,"ax",@progbits
	.align	128
        .global         triton_poi_fused__native_batch_norm_legit_no_training_relu_1
        .type           triton_poi_fused__native_batch_norm_legit_no_training_relu_1,@function
        .size           triton_poi_fused__native_batch_norm_legit_no_training_relu_1,(.L_x_1 - triton_poi_fused__native_batch_norm_legit_no_training_relu_1)
        .other          triton_poi_fused__native_batch_norm_legit_no_training_relu_1,@"STO_CUDA_ENTRY STV_DEFAULT"
triton_poi_fused__native_batch_norm_legit_no_training_relu_1:
.text.triton_poi_fused__native_batch_norm_legit_no_training_relu_1:
[----:B------:R-:W0:Y:S01]  /*0000*/  LDC R1, c[0x0][0x28] ;  /* 0x00000a00ff017b82 */ /* 0x000e220000000800 */
[----:B------:R-:W1:Y:S07]  /*0010*/  S2R R0, SR_TID.X ;  /* 0x0000000000007919 */ /* 0x000e6e0000002100 */
[----:B------:R-:W2:Y:S01]  /*0020*/  LDC.64 R8, c[0x0][0x220] ;  /* 0x00008800ff087b82 */ /* 0x000ea20000000a00 */
[----:B------:R-:W-:Y:S01]  /*0030*/  HFMA2.MMA R14, -RZ, RZ, 0, 0 ;  /* 0x00000000ff0e7435 */ /* 0x000fe200000001ff */
[----:B------:R-:W-:Y:S01]  /*0040*/  ULDC.64 UR4, c[0x0][0x208] ;  /* 0x0000820000047ab9 */ /* 0x000fe20000000a00 */
[----:B------:R-:W3:Y:S05]  /*0050*/  S2R R3, SR_CTAID.X ;  /* 0x0000000000037919 */ /* 0x000eea0000002500 */
[----:B------:R-:W4:Y:S08]  /*0060*/  LDC.64 R4, c[0x0][0x210] ;  /* 0x00008400ff047b82 */ /* 0x000f300000000a00 */
[----:B------:R-:W5:Y:S08]  /*0070*/  LDC.64 R6, c[0x0][0x218] ;  /* 0x00008600ff067b82 */ /* 0x000f700000000a00 */
[----:B------:R-:W5:Y:S01]  /*0080*/  LDC.64 R10, c[0x0][0x228] ;  /* 0x00008a00ff0a7b82 */ /* 0x000f620000000a00 */
[----:B-1----:R-:W-:-:S07]  /*0090*/  LOP3.LUT R0, R0, 0x7f, RZ, 0xc0, !PT ;  /* 0x0000007f00007812 */ /* 0x002fce00078ec0ff */
[----:B------:R-:W1:Y:S01]  /*00a0*/  LDC.64 R12, c[0x0][0x230] ;  /* 0x00008c00ff0c7b82 */ /* 0x000e620000000a00 */
[----:B---3--:R-:W-:Y:S01]  /*00b0*/  SHF.R.S32.HI R2, RZ, 0x18, R3 ;  /* 0x00000018ff027819 */ /* 0x008fe20000011403 */
[----:B------:R-:W-:-:S03]  /*00c0*/  IMAD R0, R3, 0x80, R0 ;  /* 0x0000008003007824 */ /* 0x000fc600078e0200 */
[----:B------:R-:W-:Y:S02]  /*00d0*/  SGXT R3, R2, 0x1 ;  /* 0x000000010203781a */ /* 0x000fe40000000200 */
[----:B------:R-:W-:Y:S02]  /*00e0*/  ISETP.GE.AND P0, PT, R0, 0x100, PT ;  /* 0x000001000000780c */ /* 0x000fe40003f06270 */
[----:B------:R-:W-:-:S04]  /*00f0*/  LEA.HI R3, R3, R0, RZ, 0x4 ;  /* 0x0000000003037211 */ /* 0x000fc800078f20ff */
[----:B------:R-:W-:-:S04]  /*0100*/  SHF.R.S32.HI R3, RZ, 0x4, R3 ;  /* 0x00000004ff037819 */ /* 0x000fc80000011403 */
[----:B------:R-:W-:-:S04]  /*0110*/  LEA.HI R2, R3, R3, RZ, 0x2 ;  /* 0x0000000303027211 */ /* 0x000fc800078f10ff */
[----:B------:R-:W-:-:S05]  /*0120*/  LOP3.LUT R2, R2, 0xfffffffc, RZ, 0xc0, !PT ;  /* 0xfffffffc02027812 */ /* 0x000fca00078ec0ff */
[----:B------:R-:W-:-:S04]  /*0130*/  IMAD.IADD R15, R3, 0x1, -R2 ;  /* 0x00000001030f7824 */ /* 0x000fc800078e0a02 */
[----:B--2---:R-:W-:-:S05]  /*0140*/  IMAD.WIDE R8, R15, 0x4, R8 ;  /* 0x000000040f087825 */ /* 0x004fca00078e0208 */
[----:B------:R2:W3:Y:S01]  /*0150*/  @!P0 LDG.E.EL R14, desc[UR4][R8.64] ;  /* 0x00000004080e8981 */ /* 0x0004e2000c2e1900 */
[----:B------:R-:W-:Y:S01]  /*0160*/  CS2R R2, SRZ ;  /* 0x0000000000027805 */ /* 0x000fe2000001ff00 */
[----:B----4-:R-:W-:-:S04]  /*0170*/  IMAD.WIDE R4, R0, 0x4, R4 ;  /* 0x0000000400047825 */ /* 0x010fc800078e0204 */
[C---:B-----5:R-:W-:Y:S01]  /*0180*/  IMAD.WIDE R6, R15.reuse, 0x4, R6 ;  /* 0x000000040f067825 */ /* 0x060fe200078e0206 */
[----:B------:R4:W5:Y:S03]  /*0190*/  @!P0 LDG.E R3, desc[UR4][R4.64] ;  /* 0x0000000404038981 */ /* 0x000966000c1e1900 */
[C---:B0-2---:R-:W-:Y:S01]  /*01a0*/  IMAD.WIDE R8, R15.reuse, 0x4, R10 ;  /* 0x000000040f087825 */ /* 0x045fe200078e020a */
[----:B------:R0:W5:Y:S03]  /*01b0*/  @!P0 LDG.E.EL R2, desc[UR4][R6.64] ;  /* 0x0000000406028981 */ /* 0x000166000c2e1900 */
[----:B-1----:R-:W-:Y:S01]  /*01c0*/  IMAD.WIDE R10, R15, 0x4, R12 ;  /* 0x000000040f0a7825 */ /* 0x002fe200078e020c */
[----:B------:R-:W-:Y:S02]  /*01d0*/  CS2R R12, SRZ ;  /* 0x00000000000c7805 */ /* 0x000fe4000001ff00 */
[----:B------:R-:W-:Y:S01]  /*01e0*/  MOV R16, 0x3e800000 ;  /* 0x3e80000000107802 */ /* 0x000fe20000000f00 */
[----:B----4-:R-:W1:Y:S03]  /*01f0*/  LDC.64 R4, c[0x0][0x240] ;  /* 0x00009000ff047b82 */ /* 0x010e660000000a00 */
[----:B------:R2:W4:Y:S04]  /*0200*/  @!P0 LDG.E.EL R12, desc[UR4][R8.64] ;  /* 0x00000004080c8981 */ /* 0x000528000c2e1900 */
[----:B------:R-:W4:Y:S01]  /*0210*/  @!P0 LDG.E.EL R13, desc[UR4][R10.64] ;  /* 0x000000040a0d8981 */ /* 0x000f22000c2e1900 */
[----:B0-----:R-:W0:Y:S01]  /*0220*/  LDC.64 R6, c[0x0][0x238] ;  /* 0x00008e00ff067b82 */ /* 0x001e220000000a00 */
[----:B-1----:R-:W-:-:S04]  /*0230*/  IMAD.WIDE R4, R0, 0x4, R4 ;  /* 0x0000000400047825 */ /* 0x002fc800078e0204 */
[----:B---3--:R-:W-:-:S04]  /*0240*/  FADD R14, R14, 0.0010000000474974513054 ;  /* 0x3a83126f0e0e7421 */ /* 0x008fc80000000000 */
[----:B------:R-:W1:Y:S01]  /*0250*/  MUFU.SQRT R15, R14 ;  /* 0x0000000e000f7308 */ /* 0x000e620000002000 */
[----:B-----5:R-:W-:Y:S01]  /*0260*/  FADD R2, -R2, R3 ;  /* 0x0000000302027221 */ /* 0x020fe20000000100 */
[C---:B-1----:R-:W-:Y:S02]  /*0270*/  FSETP.GT.AND P1, PT, R15.reuse, 8.50705917302346158658e+37, PT ;  /* 0x7e8000000f00780b */ /* 0x042fe40003f24000 */
[----:B------:R-:W-:Y:S02]  /*0280*/  FSETP.GEU.AND P2, PT, R15, 1.175494350822287508e-38, PT ;  /* 0x008000000f00780b */ /* 0x000fe40003f4e000 */
[----:B--2---:R-:W-:-:S09]  /*0290*/  FSEL R8, R16, 1, P1 ;  /* 0x3f80000010087808 */ /* 0x004fd20000800000 */
[----:B------:R-:W-:Y:S02]  /*02a0*/  @P1 FMUL R15, R15, 0.25 ;  /* 0x3e8000000f0f1820 */ /* 0x000fe40000400000 */
[----:B------:R-:W-:Y:S02]  /*02b0*/  @!P2 FMUL R8, R8, 16777216 ;  /* 0x4b8000000808a820 */ /* 0x000fe40000400000 */
[----:B------:R-:W-:-:S06]  /*02c0*/  @!P2 FMUL R15, R15, 16777216 ;  /* 0x4b8000000f0fa820 */ /* 0x000fcc0000400000 */
[----:B------:R-:W1:Y:S02]  /*02d0*/  MUFU.RCP R15, R15 ;  /* 0x0000000f000f7308 */ /* 0x000e640000001000 */
[----:B-1----:R-:W-:-:S04]  /*02e0*/  FMUL R3, R15, R8 ;  /* 0x000000080f037220 */ /* 0x002fc80000400000 */
[----:B------:R-:W-:-:S04]  /*02f0*/  FMUL R2, R2, R3 ;  /* 0x0000000302027220 */ /* 0x000fc80000400000 */
[----:B----4-:R-:W-:Y:S01]  /*0300*/  FFMA R13, R2, R12, R13 ;  /* 0x0000000c020d7223 */ /* 0x010fe2000000000d */
[----:B0-----:R-:W-:-:S04]  /*0310*/  IMAD.WIDE R2, R0, 0x4, R6 ;  /* 0x0000000400027825 */ /* 0x001fc800078e0206 */
[C---:B------:R-:W-:Y:S01]  /*0320*/  FSETP.GEU.AND P1, PT, R13.reuse, RZ, PT ;  /* 0x000000ff0d00720b */ /* 0x040fe20003f2e000 */
[----:B------:R0:W-:Y:S03]  /*0330*/  @!P0 STG.E desc[UR4][R2.64], R13 ;  /* 0x0000000d02008986 */ /* 0x0001e6000c101904 */
[----:B------:R-:W-:Y:S01]  /*0340*/  FSEL R7, R13, RZ, P1 ;  /* 0x000000ff0d077208 */ /* 0x000fe20000800000 */
[----:B0-----:R-:W-:Y:S08]  /*0350*/  @P0 EXIT ;  /* 0x000000000000094d */ /* 0x001ff00003800000 */
[----:B------:R-:W-:Y:S01]  /*0360*/  STG.E desc[UR4][R4.64], R7 ;  /* 0x0000000704007986 */ /* 0x000fe2000c101904 */
[----:B------:R-:W-:Y:S05]  /*0370*/  EXIT ;  /* 0x000000000000794d */ /* 0x000fea0003800000 */
.L_x_0:
[----:B------:R-:W-:-:S00]  /*0380*/  BRA `(.L_x_0) ;  /* 0xfffffffc00fc7947 */ /* 0x000fc0000383ffff */
[----:B------:R-:W-:-:S00]  /*0390*/  NOP ;  /* 0x0000000000007918 */ /* 0x000fc00000000000 */
        /* <DEDUP_REMOVED lines=14> */
.L_x_1:


//--------------------- .nv.global.init           --------------------------
	.section	.nv.global.init,"aw",@progbits
.nv.global.init:
	.type		_$_str,@object
	.size		_$_str,(_$_str_$_2 - _$_str)
_$_str:
        /*0000*/ 	.byte	0x5f, 0x5f, 0x43, 0x55, 0x44, 0x41, 0x5f, 0x46, 0x54, 0x5a, 0x00
	.type		_$_str_$_2,@object
	.size		_$_str_$_2,(.L_1 - _$_str_$_2)
_$_str_$_2:
        /*000b*/ 	.byte	0x5f, 0x5f, 0x43, 0x55, 0x44, 0x41, 0x5f, 0x50, 0x52, 0x45, 0x43, 0x5f, 0x53, 0x51, 0x52, 0x54
        /*001b*/ 	.byte	0x00
.L_1:


//--------------------- .nv.constant0.triton_poi_fused__native_batch_norm_legit_no_training_relu_1 --------------------------
	.section	.nv.constant0.triton_poi_fused__native_batch_norm_legit_no_training_relu_1,"a",@progbits
	.sectionflags	@""
	.align	4
.nv.constant0.triton_poi_fused__native_batch_norm_legit_no_training_relu_1:
	.zero		588
